//
// Generated by NVIDIA NVVM Compiler
//
// Compiler Build ID: CL-36424714
// Cuda compilation tools, release 13.0, V13.0.88
// Based on NVVM 20.0.0
//

.version 9.0
.target sm_100
.address_size 64

	// .globl	_Z20CUDA_Kernel_BlellochPi

.visible .entry _Z20CUDA_Kernel_BlellochPi(
	.param .u64 .ptr .align 1 _Z20CUDA_Kernel_BlellochPi_param_0
)
{


	ret;

}


// ===== COMPILED SASS (sm_100) =====

	.target	sm_100

	.elftype	@"ET_EXEC"


//--------------------- .note.nv.tkinfo           --------------------------
	.section	.note.nv.tkinfo,"",@"SHT_NOTE"
	.sectionflags	@"SHF_NOTE_NV_TKINFO"
	.tkinfo
        /*0018*/ 	.word	0x00000002
        /*0030*/ 	.string	""
        /*0030*/ 	.string	"ptxas"
        /*0030*/ 	.string	"Cuda compilation tools, release 13.0, V13.0.88"
        /*0030*/ 	.string	"Build cuda_13.0.r13.0/compiler.36424714_0"
        /*0030*/ 	.string	"-arch sm_100 -m 64 "



//--------------------- .note.nv.cuinfo           --------------------------
	.section	.note.nv.cuinfo,"",@"SHT_NOTE"
	.sectionflags	@"SHF_NOTE_NV_CUINFO"
        /*0018*/ 	.short	0x0002
        /*001a*/ 	.short	0x0064
        /*001c*/ 	.short	0x0082
	.zero		2


//--------------------- .nv.info                  --------------------------
	.section	.nv.info,"",@"SHT_CUDA_INFO"
	.align	4


	//----- nvinfo : EIATTR_REGCOUNT
	.align		4
        /*0000*/ 	.byte	0x04, 0x2f
        /*0002*/ 	.short	(.L_1 - .L_0)
	.align		4
.L_0:
        /*0004*/ 	.word	index@(_Z20CUDA_Kernel_BlellochPi)
        /*0008*/ 	.word	0x00000004


	//----- nvinfo : EIATTR_FRAME_SIZE
	.align		4
.L_1:
        /*000c*/ 	.byte	0x04, 0x11
        /*000e*/ 	.short	(.L_3 - .L_2)
	.align		4
.L_2:
        /*0010*/ 	.word	index@(_Z20CUDA_Kernel_BlellochPi)
        /*0014*/ 	.word	0x00000000


	//----- nvinfo : EIATTR_MIN_STACK_SIZE
	.align		4
.L_3:
        /*0018*/ 	.byte	0x04, 0x12
        /*001a*/ 	.short	(.L_5 - .L_4)
	.align		4
.L_4:
        /*001c*/ 	.word	index@(_Z20CUDA_Kernel_BlellochPi)
        /*0020*/ 	.word	0x00000000
.L_5:


//--------------------- .nv.compat                --------------------------
	.section	.nv.compat,"",@"SHT_CUDA_COMPAT_INFO"
	.align	4
        /*0000*/ 	.byte	0x02, 0x09, 0x00, 0x00, 0x02, 0x02, 0x01, 0x00, 0x02, 0x05, 0x05, 0x00, 0x03, 0x07, 0x01, 0x01
        /*0010*/ 	.byte	0x02, 0x03, 0x00, 0x00, 0x02, 0x06, 0x01, 0x00, 0x04, 0x0b, 0x08, 0x00, 0x09, 0x00, 0x00, 0x00
        /*0020*/ 	.byte	0x00, 0x00, 0x00, 0x00


//--------------------- .nv.info._Z20CUDA_Kernel_BlellochPi --------------------------
	.section	.nv.info._Z20CUDA_Kernel_BlellochPi,"",@"SHT_CUDA_INFO"
	.sectionflags	@""
	.align	4


	//----- nvinfo : EIATTR_CUDA_API_VERSION
	.align		4
        /*0000*/ 	.byte	0x04, 0x37
        /*0002*/ 	.short	(.L_7 - .L_6)
.L_6:
        /*0004*/ 	.word	0x00000082


	//----- nvinfo : EIATTR_KPARAM_INFO
	.align		4
.L_7:
        /*0008*/ 	.byte	0x04, 0x17
        /*000a*/ 	.short	(.L_9 - .L_8)
.L_8:
        /*000c*/ 	.word	0x00000000
        /*0010*/ 	.short	0x0000
        /*0012*/ 	.short	0x0000
        /*0014*/ 	.byte	0x00, 0xf5, 0x21, 0x00


	//----- nvinfo : EIATTR_SPARSE_MMA_MASK
	.align		4
.L_9:
        /*0018*/ 	.byte	0x03, 0x50
        /*001a*/ 	.short	0x0000


	//----- nvinfo : EIATTR_MAXREG_COUNT
	.align		4
        /*001c*/ 	.byte	0x03, 0x1b
        /*001e*/ 	.short	0x00ff


	//----- nvinfo : EIATTR_MERCURY_ISA_VERSION
	.align		4
        /*0020*/ 	.byte	0x03, 0x5f
        /*0022*/ 	.short	0x0101


	//----- nvinfo : EIATTR_VRC_CTA_INIT_COUNT
	.align		4
        /*0024*/ 	.byte	0x02, 0x4a
	.zero		1
	.zero		1


	//----- nvinfo : EIATTR_EXIT_INSTR_OFFSETS
	.align		4
        /*0028*/ 	.byte	0x04, 0x1c
        /*002a*/ 	.short	(.L_11 - .L_10)


	//   ....[0]....
.L_10:
        /*002c*/ 	.word	0x00000010


	//----- nvinfo : EIATTR_CBANK_PARAM_SIZE
	.align		4
.L_11:
        /*0030*/ 	.byte	0x03, 0x19
        /*0032*/ 	.short	0x0008


	//----- nvinfo : EIATTR_PARAM_CBANK
	.align		4
        /*0034*/ 	.byte	0x04, 0x0a
        /*0036*/ 	.short	(.L_13 - .L_12)
	.align		4
.L_12:
        /*0038*/ 	.word	index@(.nv.constant0._Z20CUDA_Kernel_BlellochPi)
        /*003c*/ 	.short	0x0380
        /*003e*/ 	.short	0x0008


	//----- nvinfo : EIATTR_SW_WAR
	.align		4
.L_13:
        /*0040*/ 	.byte	0x04, 0x36
        /*0042*/ 	.short	(.L_15 - .L_14)
.L_14:
        /*0044*/ 	.word	0x00000008
.L_15:


//--------------------- .nv.callgraph             --------------------------
	.section	.nv.callgraph,"",@"SHT_CUDA_CALLGRAPH"
	.align	4
	.sectionentsize	8
	.align		4
        /*0000*/ 	.word	0x00000000
	.align		4
        /*0004*/ 	.word	0xffffffff
	.align		4
        /*0008*/ 	.word	0x00000000
	.align		4
        /*000c*/ 	.word	0xfffffffe
	.align		4
        /*0010*/ 	.word	0x00000000
	.align		4
        /*0014*/ 	.word	0xfffffffd
	.align		4
        /*0018*/ 	.word	0x00000000
	.align		4
        /*001c*/ 	.word	0xfffffffc


//--------------------- .text._Z20CUDA_Kernel_BlellochPi --------------------------
	.section	.text._Z20CUDA_Kernel_BlellochPi,"ax",@progbits
	.align	128
        .global         _Z20CUDA_Kernel_BlellochPi
        .type           _Z20CUDA_Kernel_BlellochPi,@function
        .size           _Z20CUDA_Kernel_BlellochPi,(.L_x_1 - _Z20CUDA_Kernel_BlellochPi)
        .other          _Z20CUDA_Kernel_BlellochPi,@"STO_CUDA_ENTRY STV_DEFAULT"
_Z20CUDA_Kernel_BlellochPi:
.text._Z20CUDA_Kernel_BlellochPi:
[----:B------:R-:W-:Y:S01]  /*0000*/  LDC R1, c[0x0][0x37c] ;  /* 0x0000df00ff017b82 */ /* 0x000fe20000000800 */
[----:B------:R-:W-:Y:S05]  /*0010*/  EXIT ;  /* 0x000000000000794d */ /* 0x000fea0003800000 */
.L_x_0:
[----:B------:R-:W-:-:S00]  /*0020*/  BRA `(.L_x_0) ;  /* 0xfffffffc00fc7947 */ /* 0x000fc0000383ffff */
[----:B------:R-:W-:-:S00]  /*0030*/  NOP ;  /* 0x0000000000007918 */ /* 0x000fc00000000000 */
        /* <DEDUP_REMOVED lines=12> */
.L_x_1:


//--------------------- .nv.shared.reserved.0     --------------------------
	.section	.nv.shared.reserved.0,"aw",@nobits
	.weak		__nv_reservedSMEM_offset_0_alias
	.size		__nv_reservedSMEM_offset_0_alias, 0, 64
	.other		__nv_reservedSMEM_offset_0_alias,@"STO_CUDA_RESERVED_SHARED STV_DEFAULT"
__nv_reservedSMEM_offset_0_alias:
	.zero		0
	.zero		64


//--------------------- .nv.constant0._Z20CUDA_Kernel_BlellochPi --------------------------
	.section	.nv.constant0._Z20CUDA_Kernel_BlellochPi,"a",@progbits
	.sectionflags	@""
	.align	4
.nv.constant0._Z20CUDA_Kernel_BlellochPi:
	.zero		904


//--------------------- SYMBOLS --------------------------

	.type		.nv.reservedSmem.offset0,@object
	.size		.nv.reservedSmem.offset0,0x4
